//
// Generated by NVIDIA NVVM Compiler
//
// Compiler Build ID: CL-36424714
// Cuda compilation tools, release 13.0, V13.0.88
// Based on NVVM 20.0.0
//

.version 9.0
.target sm_100
.address_size 64

	// .globl	_Z15divide_by_constPj

.visible .entry _Z15divide_by_constPj(
	.param .u64 .ptr .align 1 _Z15divide_by_constPj_param_0
)
{
	.reg .b32 	%r<7>;
	.reg .b64 	%rd<3>;

	ld.param.u64 	%rd1, [_Z15divide_by_constPj_param_0];
	cvta.to.global.u64 	%rd2, %rd1;
	ld.global.u32 	%r1, [%rd2];
	mul.hi.u32 	%r2, %r1, -1356305461;
	sub.s32 	%r3, %r1, %r2;
	shr.u32 	%r4, %r3, 1;
	add.s32 	%r5, %r4, %r2;
	shr.u32 	%r6, %r5, 4;
	st.global.u32 	[%rd2], %r6;
	ret;

}
	// .globl	_Z13divide_by_varPjj
.visible .entry _Z13divide_by_varPjj(
	.param .u64 .ptr .align 1 _Z13divide_by_varPjj_param_0,
	.param .u32 _Z13divide_by_varPjj_param_1
)
{
	.reg .b32 	%r<4>;
	.reg .b64 	%rd<3>;

	ld.param.u64 	%rd1, [_Z13divide_by_varPjj_param_0];
	ld.param.u32 	%r1, [_Z13divide_by_varPjj_param_1];
	cvta.to.global.u64 	%rd2, %rd1;
	ld.global.u32 	%r2, [%rd2];
	div.u32 	%r3, %r2, %r1;
	st.global.u32 	[%rd2], %r3;
	ret;

}


// ===== COMPILED SASS (sm_100) =====

	.target	sm_100

	.elftype	@"ET_EXEC"


//--------------------- .note.nv.tkinfo           --------------------------
	.section	.note.nv.tkinfo,"",@"SHT_NOTE"
	.sectionflags	@"SHF_NOTE_NV_TKINFO"
	.tkinfo
        /*0018*/ 	.word	0x00000002
        /*0030*/ 	.string	""
        /*0030*/ 	.string	"ptxas"
        /*0030*/ 	.string	"Cuda compilation tools, release 13.0, V13.0.88"
        /*0030*/ 	.string	"Build cuda_13.0.r13.0/compiler.36424714_0"
        /*0030*/ 	.string	"-arch sm_100 -m 64 "



//--------------------- .note.nv.cuinfo           --------------------------
	.section	.note.nv.cuinfo,"",@"SHT_NOTE"
	.sectionflags	@"SHF_NOTE_NV_CUINFO"
        /*0018*/ 	.short	0x0002
        /*001a*/ 	.short	0x0064
        /*001c*/ 	.short	0x0082
	.zero		2


//--------------------- .nv.info                  --------------------------
	.section	.nv.info,"",@"SHT_CUDA_INFO"
	.align	4


	//----- nvinfo : EIATTR_REGCOUNT
	.align		4
        /*0000*/ 	.byte	0x04, 0x2f
        /*0002*/ 	.short	(.L_1 - .L_0)
	.align		4
.L_0:
        /*0004*/ 	.word	index@(_Z15divide_by_constPj)
        /*0008*/ 	.word	0x00000008


	//----- nvinfo : EIATTR_FRAME_SIZE
	.align		4
.L_1:
        /*000c*/ 	.byte	0x04, 0x11
        /*000e*/ 	.short	(.L_3 - .L_2)
	.align		4
.L_2:
        /*0010*/ 	.word	index@(_Z15divide_by_constPj)
        /*0014*/ 	.word	0x00000000


	//----- nvinfo : EIATTR_REGCOUNT
	.align		4
.L_3:
        /*0018*/ 	.byte	0x04, 0x2f
        /*001a*/ 	.short	(.L_5 - .L_4)
	.align		4
.L_4:
        /*001c*/ 	.word	index@(_Z13divide_by_varPjj)
        /*0020*/ 	.word	0x0000000a


	//----- nvinfo : EIATTR_FRAME_SIZE
	.align		4
.L_5:
        /*0024*/ 	.byte	0x04, 0x11
        /*0026*/ 	.short	(.L_7 - .L_6)
	.align		4
.L_6:
        /*0028*/ 	.word	index@(_Z13divide_by_varPjj)
        /*002c*/ 	.word	0x00000000


	//----- nvinfo : EIATTR_MIN_STACK_SIZE
	.align		4
.L_7:
        /*0030*/ 	.byte	0x04, 0x12
        /*0032*/ 	.short	(.L_9 - .L_8)
	.align		4
.L_8:
        /*0034*/ 	.word	index@(_Z13divide_by_varPjj)
        /*0038*/ 	.word	0x00000000


	//----- nvinfo : EIATTR_MIN_STACK_SIZE
	.align		4
.L_9:
        /*003c*/ 	.byte	0x04, 0x12
        /*003e*/ 	.short	(.L_11 - .L_10)
	.align		4
.L_10:
        /*0040*/ 	.word	index@(_Z15divide_by_constPj)
        /*0044*/ 	.word	0x00000000
.L_11:


//--------------------- .nv.compat                --------------------------
	.section	.nv.compat,"",@"SHT_CUDA_COMPAT_INFO"
	.align	4
        /*0000*/ 	.byte	0x02, 0x09, 0x00, 0x00, 0x02, 0x02, 0x01, 0x00, 0x02, 0x05, 0x05, 0x00, 0x03, 0x07, 0x01, 0x01
        /*0010*/ 	.byte	0x02, 0x03, 0x00, 0x00, 0x02, 0x06, 0x01, 0x00, 0x04, 0x0b, 0x08, 0x00, 0x09, 0x00, 0x00, 0x00
        /*0020*/ 	.byte	0x00, 0x00, 0x00, 0x00


//--------------------- .nv.info._Z13divide_by_varPjj --------------------------
	.section	.nv.info._Z13divide_by_varPjj,"",@"SHT_CUDA_INFO"
	.sectionflags	@""
	.align	4


	//----- nvinfo : EIATTR_CUDA_API_VERSION
	.align		4
        /*0000*/ 	.byte	0x04, 0x37
        /*0002*/ 	.short	(.L_13 - .L_12)
.L_12:
        /*0004*/ 	.word	0x00000082


	//----- nvinfo : EIATTR_KPARAM_INFO
	.align		4
.L_13:
        /*0008*/ 	.byte	0x04, 0x17
        /*000a*/ 	.short	(.L_15 - .L_14)
.L_14:
        /*000c*/ 	.word	0x00000000
        /*0010*/ 	.short	0x0001
        /*0012*/ 	.short	0x0008
        /*0014*/ 	.byte	0x00, 0xf0, 0x11, 0x00


	//----- nvinfo : EIATTR_KPARAM_INFO
	.align		4
.L_15:
        /*0018*/ 	.byte	0x04, 0x17
        /*001a*/ 	.short	(.L_17 - .L_16)
.L_16:
        /*001c*/ 	.word	0x00000000
        /*0020*/ 	.short	0x0000
        /*0022*/ 	.short	0x0000
        /*0024*/ 	.byte	0x00, 0xf5, 0x21, 0x00


	//----- nvinfo : EIATTR_SPARSE_MMA_MASK
	.align		4
.L_17:
        /*0028*/ 	.byte	0x03, 0x50
        /*002a*/ 	.short	0x0000


	//----- nvinfo : EIATTR_MAXREG_COUNT
	.align		4
        /*002c*/ 	.byte	0x03, 0x1b
        /*002e*/ 	.short	0x00ff


	//----- nvinfo : EIATTR_MERCURY_ISA_VERSION
	.align		4
        /*0030*/ 	.byte	0x03, 0x5f
        /*0032*/ 	.short	0x0101


	//----- nvinfo : EIATTR_VRC_CTA_INIT_COUNT
	.align		4
        /*0034*/ 	.byte	0x02, 0x4a
	.zero		1
	.zero		1


	//----- nvinfo : EIATTR_EXIT_INSTR_OFFSETS
	.align		4
        /*0038*/ 	.byte	0x04, 0x1c
        /*003a*/ 	.short	(.L_19 - .L_18)


	//   ....[0]....
.L_18:
        /*003c*/ 	.word	0x00000180


	//----- nvinfo : EIATTR_CBANK_PARAM_SIZE
	.align		4
.L_19:
        /*0040*/ 	.byte	0x03, 0x19
        /*0042*/ 	.short	0x000c


	//----- nvinfo : EIATTR_PARAM_CBANK
	.align		4
        /*0044*/ 	.byte	0x04, 0x0a
        /*0046*/ 	.short	(.L_21 - .L_20)
	.align		4
.L_20:
        /*0048*/ 	.word	index@(.nv.constant0._Z13divide_by_varPjj)
        /*004c*/ 	.short	0x0380
        /*004e*/ 	.short	0x000c


	//----- nvinfo : EIATTR_SW_WAR
	.align		4
.L_21:
        /*0050*/ 	.byte	0x04, 0x36
        /*0052*/ 	.short	(.L_23 - .L_22)
.L_22:
        /*0054*/ 	.word	0x00000008
.L_23:


//--------------------- .nv.info._Z15divide_by_constPj --------------------------
	.section	.nv.info._Z15divide_by_constPj,"",@"SHT_CUDA_INFO"
	.sectionflags	@""
	.align	4


	//----- nvinfo : EIATTR_CUDA_API_VERSION
	.align		4
        /*0000*/ 	.byte	0x04, 0x37
        /*0002*/ 	.short	(.L_25 - .L_24)
.L_24:
        /*0004*/ 	.word	0x00000082


	//----- nvinfo : EIATTR_KPARAM_INFO
	.align		4
.L_25:
        /*0008*/ 	.byte	0x04, 0x17
        /*000a*/ 	.short	(.L_27 - .L_26)
.L_26:
        /*000c*/ 	.word	0x00000000
        /*0010*/ 	.short	0x0000
        /*0012*/ 	.short	0x0000
        /*0014*/ 	.byte	0x00, 0xf5, 0x21, 0x00


	//----- nvinfo : EIATTR_SPARSE_MMA_MASK
	.align		4
.L_27:
        /*0018*/ 	.byte	0x03, 0x50
        /*001a*/ 	.short	0x0000


	//----- nvinfo : EIATTR_MAXREG_COUNT
	.align		4
        /*001c*/ 	.byte	0x03, 0x1b
        /*001e*/ 	.short	0x00ff


	//----- nvinfo : EIATTR_MERCURY_ISA_VERSION
	.align		4
        /*0020*/ 	.byte	0x03, 0x5f
        /*0022*/ 	.short	0x0101


	//----- nvinfo : EIATTR_VRC_CTA_INIT_COUNT
	.align		4
        /*0024*/ 	.byte	0x02, 0x4a
	.zero		1
	.zero		1


	//----- nvinfo : EIATTR_EXIT_INSTR_OFFSETS
	.align		4
        /*0028*/ 	.byte	0x04, 0x1c
        /*002a*/ 	.short	(.L_29 - .L_28)


	//   ....[0]....
.L_28:
        /*002c*/ 	.word	0x00000090


	//----- nvinfo : EIATTR_CBANK_PARAM_SIZE
	.align		4
.L_29:
        /*0030*/ 	.byte	0x03, 0x19
        /*0032*/ 	.short	0x0008


	//----- nvinfo : EIATTR_PARAM_CBANK
	.align		4
        /*0034*/ 	.byte	0x04, 0x0a
        /*0036*/ 	.short	(.L_31 - .L_30)
	.align		4
.L_30:
        /*0038*/ 	.word	index@(.nv.constant0._Z15divide_by_constPj)
        /*003c*/ 	.short	0x0380
        /*003e*/ 	.short	0x0008


	//----- nvinfo : EIATTR_SW_WAR
	.align		4
.L_31:
        /*0040*/ 	.byte	0x04, 0x36
        /*0042*/ 	.short	(.L_33 - .L_32)
.L_32:
        /*0044*/ 	.word	0x00000008
.L_33:


//--------------------- .nv.callgraph             --------------------------
	.section	.nv.callgraph,"",@"SHT_CUDA_CALLGRAPH"
	.align	4
	.sectionentsize	8
	.align		4
        /*0000*/ 	.word	0x00000000
	.align		4
        /*0004*/ 	.word	0xffffffff
	.align		4
        /*0008*/ 	.word	0x00000000
	.align		4
        /*000c*/ 	.word	0xfffffffe
	.align		4
        /*0010*/ 	.word	0x00000000
	.align		4
        /*0014*/ 	.word	0xfffffffd
	.align		4
        /*0018*/ 	.word	0x00000000
	.align		4
        /*001c*/ 	.word	0xfffffffc


//--------------------- .text._Z13divide_by_varPjj --------------------------
	.section	.text._Z13divide_by_varPjj,"ax",@progbits
	.align	128
        .global         _Z13divide_by_varPjj
        .type           _Z13divide_by_varPjj,@function
        .size           _Z13divide_by_varPjj,(.L_x_2 - _Z13divide_by_varPjj)
        .other          _Z13divide_by_varPjj,@"STO_CUDA_ENTRY STV_DEFAULT"
_Z13divide_by_varPjj:
.text._Z13divide_by_varPjj:
[----:B------:R-:W-:Y:S08]  /*0000*/  LDC R1, c[0x0][0x37c] ;  /* 0x0000df00ff017b82 */ /* 0x000ff00000000800 */
[----:B------:R-:W0:Y:S01]  /*0010*/  LDC.64 R2, c[0x0][0x380] ;  /* 0x0000e000ff027b82 */ /* 0x000e220000000a00 */
[----:B------:R-:W0:Y:S01]  /*0020*/  LDCU.64 UR4, c[0x0][0x358] ;  /* 0x00006b00ff0477ac */ /* 0x000e220008000a00 */
[----:B------:R-:W1:Y:S01]  /*0030*/  LDCU UR6, c[0x0][0x388] ;  /* 0x00007100ff0677ac */ /* 0x000e620008000800 */
[----:B0-----:R-:W2:Y:S01]  /*0040*/  LDG.E R0, desc[UR4][R2.64] ;  /* 0x0000000402007981 */ /* 0x001ea2000c1e1900 */
[----:B-1----:R-:W0:Y:S01]  /*0050*/  I2F.U32.RP R6, UR6 ;  /* 0x0000000600067d06 */ /* 0x002e220008209000 */
[----:B------:R-:W-:-:S07]  /*0060*/  ISETP.NE.U32.AND P2, PT, RZ, UR6, PT ;  /* 0x00000006ff007c0c */ /* 0x000fce000bf45070 */
[----:B0-----:R-:W0:Y:S02]  /*0070*/  MUFU.RCP R6, R6 ;  /* 0x0000000600067308 */ /* 0x001e240000001000 */
[----:B0-----:R-:W-:-:S06]  /*0080*/  IADD3 R4, PT, PT, R6, 0xffffffe, RZ ;  /* 0x0ffffffe06047810 */ /* 0x001fcc0007ffe0ff */
[----:B------:R0:W1:Y:S02]  /*0090*/  F2I.FTZ.U32.TRUNC.NTZ R5, R4 ;  /* 0x0000000400057305 */ /* 0x000064000021f000 */
[----:B0-----:R-:W-:Y:S01]  /*00a0*/  IMAD.MOV.U32 R4, RZ, RZ, RZ ;  /* 0x000000ffff047224 */ /* 0x001fe200078e00ff */
[----:B-1----:R-:W-:-:S05]  /*00b0*/  IADD3 R7, PT, PT, RZ, -R5, RZ ;  /* 0x80000005ff077210 */ /* 0x002fca0007ffe0ff */
[----:B------:R-:W-:-:S04]  /*00c0*/  IMAD R7, R7, UR6, RZ ;  /* 0x0000000607077c24 */ /* 0x000fc8000f8e02ff */
[----:B------:R-:W-:-:S06]  /*00d0*/  IMAD.HI.U32 R5, R5, R7, R4 ;  /* 0x0000000705057227 */ /* 0x000fcc00078e0004 */
[----:B--2---:R-:W-:-:S05]  /*00e0*/  IMAD.HI.U32 R5, R5, R0, RZ ;  /* 0x0000000005057227 */ /* 0x004fca00078e00ff */
[----:B------:R-:W-:-:S05]  /*00f0*/  IADD3 R7, PT, PT, -R5, RZ, RZ ;  /* 0x000000ff05077210 */ /* 0x000fca0007ffe1ff */
[----:B------:R-:W-:-:S05]  /*0100*/  IMAD R0, R7, UR6, R0 ;  /* 0x0000000607007c24 */ /* 0x000fca000f8e0200 */
[----:B------:R-:W-:-:S13]  /*0110*/  ISETP.GE.U32.AND P0, PT, R0, UR6, PT ;  /* 0x0000000600007c0c */ /* 0x000fda000bf06070 */
[----:B------:R-:W-:Y:S01]  /*0120*/  @P0 VIADD R0, R0, -UR6 ;  /* 0x8000000600000c36 */ /* 0x000fe20008000000 */
[----:B------:R-:W-:-:S04]  /*0130*/  @P0 IADD3 R5, PT, PT, R5, 0x1, RZ ;  /* 0x0000000105050810 */ /* 0x000fc80007ffe0ff */
[----:B------:R-:W-:-:S13]  /*0140*/  ISETP.GE.U32.AND P1, PT, R0, UR6, PT ;  /* 0x0000000600007c0c */ /* 0x000fda000bf26070 */
[----:B------:R-:W-:Y:S01]  /*0150*/  @P1 VIADD R5, R5, 0x1 ;  /* 0x0000000105051836 */ /* 0x000fe20000000000 */
[----:B------:R-:W-:-:S05]  /*0160*/  @!P2 LOP3.LUT R5, RZ, UR6, RZ, 0x33, !PT ;  /* 0x00000006ff05ac12 */ /* 0x000fca000f8e33ff */
[----:B------:R-:W-:Y:S01]  /*0170*/  STG.E desc[UR4][R2.64], R5 ;  /* 0x0000000502007986 */ /* 0x000fe2000c101904 */
[----:B------:R-:W-:Y:S05]  /*0180*/  EXIT ;  /* 0x000000000000794d */ /* 0x000fea0003800000 */
.L_x_0:
[----:B------:R-:W-:-:S00]  /*0190*/  BRA `(.L_x_0) ;  /* 0xfffffffc00fc7947 */ /* 0x000fc0000383ffff */
[----:B------:R-:W-:-:S00]  /*01a0*/  NOP ;  /* 0x0000000000007918 */ /* 0x000fc00000000000 */
        /* <DEDUP_REMOVED lines=13> */
.L_x_2:


//--------------------- .text._Z15divide_by_constPj --------------------------
	.section	.text._Z15divide_by_constPj,"ax",@progbits
	.align	128
        .global         _Z15divide_by_constPj
        .type           _Z15divide_by_constPj,@function
        .size           _Z15divide_by_constPj,(.L_x_3 - _Z15divide_by_constPj)
        .other          _Z15divide_by_constPj,@"STO_CUDA_ENTRY STV_DEFAULT"
_Z15divide_by_constPj:
.text._Z15divide_by_constPj:
[----:B------:R-:W-:Y:S08]  /*0000*/  LDC R1, c[0x0][0x37c] ;  /* 0x0000df00ff017b82 */ /* 0x000ff00000000800 */
[----:B------:R-:W0:Y:S01]  /*0010*/  LDC.64 R2, c[0x0][0x380] ;  /* 0x0000e000ff027b82 */ /* 0x000e220000000a00 */
[----:B------:R-:W0:Y:S02]  /*0020*/  LDCU.64 UR4, c[0x0][0x358] ;  /* 0x00006b00ff0477ac */ /* 0x000e240008000a00 */
[----:B0-----:R-:W2:Y:S02]  /*0030*/  LDG.E R0, desc[UR4][R2.64] ;  /* 0x0000000402007981 */ /* 0x001ea4000c1e1900 */
[----:B--2---:R-:W-:-:S05]  /*0040*/  IMAD.HI.U32 R5, R0, -0x50d79435, RZ ;  /* 0xaf286bcb00057827 */ /* 0x004fca00078e00ff */
[----:B------:R-:W-:-:S04]  /*0050*/  IADD3 R0, PT, PT, R0, -R5, RZ ;  /* 0x8000000500007210 */ /* 0x000fc80007ffe0ff */
[----:B------:R-:W-:-:S04]  /*0060*/  LEA.HI R0, R0, R5, RZ, 0x1f ;  /* 0x0000000500007211 */ /* 0x000fc800078ff8ff */
[----:B------:R-:W-:-:S05]  /*0070*/  SHF.R.U32.HI R5, RZ, 0x4, R0 ;  /* 0x00000004ff057819 */ /* 0x000fca0000011600 */
[----:B------:R-:W-:Y:S01]  /*0080*/  STG.E desc[UR4][R2.64], R5 ;  /* 0x0000000502007986 */ /* 0x000fe2000c101904 */
[----:B------:R-:W-:Y:S05]  /*0090*/  EXIT ;  /* 0x000000000000794d */ /* 0x000fea0003800000 */
.L_x_1:
        /* <DEDUP_REMOVED lines=14> */
.L_x_3:


//--------------------- .nv.shared.reserved.0     --------------------------
	.section	.nv.shared.reserved.0,"aw",@nobits
	.weak		__nv_reservedSMEM_offset_0_alias
	.size		__nv_reservedSMEM_offset_0_alias, 0, 64
	.other		__nv_reservedSMEM_offset_0_alias,@"STO_CUDA_RESERVED_SHARED STV_DEFAULT"
__nv_reservedSMEM_offset_0_alias:
	.zero		0
	.zero		64


//--------------------- .nv.constant0._Z13divide_by_varPjj --------------------------
	.section	.nv.constant0._Z13divide_by_varPjj,"a",@progbits
	.sectionflags	@""
	.align	4
.nv.constant0._Z13divide_by_varPjj:
	.zero		908


//--------------------- .nv.constant0._Z15divide_by_constPj --------------------------
	.section	.nv.constant0._Z15divide_by_constPj,"a",@progbits
	.sectionflags	@""
	.align	4
.nv.constant0._Z15divide_by_constPj:
	.zero		904


//--------------------- SYMBOLS --------------------------

	.type		.nv.reservedSmem.offset0,@object
	.size		.nv.reservedSmem.offset0,0x4
